	.headerflags	@"EF_CUDA_TEXMODE_UNIFIED EF_CUDA_64BIT_ADDRESS EF_CUDA_ACCELERATORS EF_CUDA_SM90 EF_CUDA_VIRTUAL_SM(EF_CUDA_SM90)"
	.elftype	@"ET_EXEC"


//--------------------- .nv.info                  --------------------------
	.section	.nv.info,"",@"SHT_CUDA_INFO"
	.align	4


	//----- nvinfo : EIATTR_REGCOUNT
	.align		4
        /*0000*/ 	.byte	0x04, 0x2f
        /*0002*/ 	.short	(.L_1 - .L_0)
	.align		4
.L_0:
        /*0004*/ 	.word	index@(triton_poi_fused_cat_21)
        /*0008*/ 	.word	0x00000024


	//----- nvinfo : EIATTR_MIN_STACK_SIZE
	.align		4
.L_1:
        /*000c*/ 	.byte	0x04, 0x12
        /*000e*/ 	.short	(.L_3 - .L_2)
	.align		4
.L_2:
        /*0010*/ 	.word	index@(triton_poi_fused_cat_21)
        /*0014*/ 	.word	0x00000000


	//----- nvinfo : EIATTR_FRAME_SIZE
	.align		4
.L_3:
        /*0018*/ 	.byte	0x04, 0x11
        /*001a*/ 	.short	(.L_5 - .L_4)
	.align		4
.L_4:
        /*001c*/ 	.word	index@(triton_poi_fused_cat_21)
        /*0020*/ 	.word	0x00000000


	//----- nvinfo : EIATTR_MIN_STACK_SIZE
	.align		4
.L_5:
        /*0024*/ 	.byte	0x04, 0x12
        /*0026*/ 	.short	(.L_7 - .L_6)
	.align		4
.L_6:
        /*0028*/ 	.word	index@(triton_poi_fused_cat_21)
        /*002c*/ 	.word	0x00000000
.L_7:


//--------------------- .nv.info.triton_poi_fused_cat_21 --------------------------
	.section	.nv.info.triton_poi_fused_cat_21,"",@"SHT_CUDA_INFO"
	.sectionflags	@""
	.align	4


	//----- nvinfo : EIATTR_CUDA_API_VERSION
	.align		4
        /*0000*/ 	.byte	0x04, 0x37
        /*0002*/ 	.short	(.L_9 - .L_8)
.L_8:
        /*0004*/ 	.word	0x0000007c


	//----- nvinfo : EIATTR_KPARAM_INFO
	.align		4
.L_9:
        /*0008*/ 	.byte	0x04, 0x17
        /*000a*/ 	.short	(.L_11 - .L_10)
.L_10:
        /*000c*/ 	.word	0x00000000
        /*0010*/ 	.short	0x0005
        /*0012*/ 	.short	0x0028
        /*0014*/ 	.byte	0x00, 0xf0, 0x11, 0x00


	//----- nvinfo : EIATTR_KPARAM_INFO
	.align		4
.L_11:
        /*0018*/ 	.byte	0x04, 0x17
        /*001a*/ 	.short	(.L_13 - .L_12)
.L_12:
        /*001c*/ 	.word	0x00000000
        /*0020*/ 	.short	0x0004
        /*0022*/ 	.short	0x0020
        /*0024*/ 	.byte	0x00, 0xf4, 0x21, 0x00


	//----- nvinfo : EIATTR_KPARAM_INFO
	.align		4
.L_13:
        /*0028*/ 	.byte	0x04, 0x17
        /*002a*/ 	.short	(.L_15 - .L_14)
.L_14:
        /*002c*/ 	.word	0x00000000
        /*0030*/ 	.short	0x0003
        /*0032*/ 	.short	0x0018
        /*0034*/ 	.byte	0x00, 0xf4, 0x21, 0x00


	//----- nvinfo : EIATTR_KPARAM_INFO
	.align		4
.L_15:
        /*0038*/ 	.byte	0x04, 0x17
        /*003a*/ 	.short	(.L_17 - .L_16)
.L_16:
        /*003c*/ 	.word	0x00000000
        /*0040*/ 	.short	0x0002
        /*0042*/ 	.short	0x0010
        /*0044*/ 	.byte	0x00, 0xf4, 0x21, 0x00


	//----- nvinfo : EIATTR_KPARAM_INFO
	.align		4
.L_17:
        /*0048*/ 	.byte	0x04, 0x17
        /*004a*/ 	.short	(.L_19 - .L_18)
.L_18:
        /*004c*/ 	.word	0x00000000
        /*0050*/ 	.short	0x0001
        /*0052*/ 	.short	0x0008
        /*0054*/ 	.byte	0x00, 0xf4, 0x21, 0x00


	//----- nvinfo : EIATTR_KPARAM_INFO
	.align		4
.L_19:
        /*0058*/ 	.byte	0x04, 0x17
        /*005a*/ 	.short	(.L_21 - .L_20)
.L_20:
        /*005c*/ 	.word	0x00000000
        /*0060*/ 	.short	0x0000
        /*0062*/ 	.short	0x0000
        /*0064*/ 	.byte	0x00, 0xf4, 0x21, 0x00


	//----- nvinfo : EIATTR_SPARSE_MMA_MASK
	.align		4
.L_21:
        /*0068*/ 	.byte	0x03, 0x50
        /*006a*/ 	.short	0x0000


	//----- nvinfo : EIATTR_MAXREG_COUNT
	.align		4
        /*006c*/ 	.byte	0x03, 0x1b
        /*006e*/ 	.short	0x00ff


	//----- nvinfo : EIATTR_EXIT_INSTR_OFFSETS
	.align		4
        /*0070*/ 	.byte	0x04, 0x1c
        /*0072*/ 	.short	(.L_23 - .L_22)


	//   ....[0]....
.L_22:
        /*0074*/ 	.word	0x000009e0


	//----- nvinfo : EIATTR_REQNTID
	.align		4
.L_23:
        /*0078*/ 	.byte	0x04, 0x10
        /*007a*/ 	.short	(.L_25 - .L_24)
.L_24:
        /*007c*/ 	.word	0x00000080
        /*0080*/ 	.word	0x00000001
        /*0084*/ 	.word	0x00000001


	//----- nvinfo : EIATTR_CBANK_PARAM_SIZE
	.align		4
.L_25:
        /*0088*/ 	.byte	0x03, 0x19
        /*008a*/ 	.short	0x002c


	//----- nvinfo : EIATTR_PARAM_CBANK
	.align		4
        /*008c*/ 	.byte	0x04, 0x0a
        /*008e*/ 	.short	(.L_27 - .L_26)
	.align		4
.L_26:
        /*0090*/ 	.word	index@(.nv.constant0.triton_poi_fused_cat_21)
        /*0094*/ 	.short	0x0210
        /*0096*/ 	.short	0x002c


	//----- nvinfo : EIATTR_SW_WAR
	.align		4
.L_27:
        /*0098*/ 	.byte	0x04, 0x36
        /*009a*/ 	.short	(.L_29 - .L_28)
.L_28:
        /*009c*/ 	.word	0x00000008
.L_29:


//--------------------- .nv.callgraph             --------------------------
	.section	.nv.callgraph,"",@"SHT_CUDA_CALLGRAPH"
	.align	4
	.sectionentsize	8
	.align		4
        /*0000*/ 	.word	0x00000000
	.align		4
        /*0004*/ 	.word	0xffffffff
	.align		4
        /*0008*/ 	.word	0x00000000
	.align		4
        /*000c*/ 	.word	0xfffffffe
	.align		4
        /*0010*/ 	.word	0x00000000
	.align		4
        /*0014*/ 	.word	0xfffffffd
	.align		4
        /*0018*/ 	.word	0x00000000
	.align		4
        /*001c*/ 	.word	0xfffffffc


//--------------------- .text.triton_poi_fused_cat_21 --------------------------
	.section	.text.triton_poi_fused_cat_21,"ax",@progbits
	.align	128
        .global         triton_poi_fused_cat_21
        .type           triton_poi_fused_cat_21,@function
        .size           triton_poi_fused_cat_21,(.L_x_1 - triton_poi_fused_cat_21)
        .other          triton_poi_fused_cat_21,@"STO_CUDA_ENTRY STV_DEFAULT"
triton_poi_fused_cat_21:
.text.triton_poi_fused_cat_21:
[----:B------:R-:W-:Y:S01]  /*0000*/  LDC R1, c[0x0][0x28] ;  /* 0x00000a00ff017b82 */ /* 0x000fe20000000800 */
[----:B------:R-:W1:Y:S07]  /*0010*/  S2R R0, SR_TID.X ;  /* 0x0000000000007919 */ /* 0x000e6e0000002100 */
[----:B------:R-:W2:Y:S01]  /*0020*/  LDC.64 R8, c[0x0][0x210] ;  /* 0x00008400ff087b82 */ /* 0x000ea20000000a00 */
[----:B------:R-:W-:Y:S02]  /*0030*/  CS2R R12, SRZ ;  /* 0x00000000000c7805 */ /* 0x000fe4000001ff00 */
[----:B------:R-:W-:Y:S01]  /*0040*/  CS2R R14, SRZ ;  /* 0x00000000000e7805 */ /* 0x000fe2000001ff00 */
[----:B------:R-:W3:Y:S01]  /*0050*/  S2R R3, SR_CTAID.X ;  /* 0x0000000000037919 */ /* 0x000ee20000002500 */
[----:B------:R-:W-:-:S03]  /*0060*/  ULDC.64 UR4, c[0x0][0x208] ;  /* 0x0000820000047ab9 */ /* 0x000fc60000000a00 */
[----:B------:R-:W4:Y:S01]  /*0070*/  LDC.64 R10, c[0x0][0x218] ;  /* 0x00008600ff0a7b82 */ /* 0x000f220000000a00 */
[----:B------:R-:W-:Y:S01]  /*0080*/  IMAD.MOV.U32 R20, RZ, RZ, RZ ;  /* 0x000000ffff147224 */ /* 0x000fe200078e00ff */
[----:B------:R-:W-:Y:S01]  /*0090*/  CS2R R26, SRZ ;  /* 0x00000000001a7805 */ /* 0x000fe2000001ff00 */
[----:B------:R-:W-:Y:S01]  /*00a0*/  IMAD.MOV.U32 R25, RZ, RZ, RZ ;  /* 0x000000ffff197224 */ /* 0x000fe200078e00ff */
[----:B------:R-:W-:Y:S01]  /*00b0*/  ULDC.64 UR6, c[0x0][0x220] ;  /* 0x0000880000067ab9 */ /* 0x000fe20000000a00 */
[----:B------:R-:W-:Y:S01]  /*00c0*/  ULDC.64 UR8, c[0x0][0x228] ;  /* 0x00008a0000087ab9 */ /* 0x000fe20000000a00 */
[----:B-1----:R-:W-:Y:S01]  /*00d0*/  IMAD.SHL.U32 R0, R0, 0x4, RZ ;  /* 0x0000000400007824 */ /* 0x002fe200078e00ff */
[----:B---3--:R-:W-:-:S04]  /*00e0*/  SHF.R.S32.HI R17, RZ, 0x15, R3 ;  /* 0x00000015ff117819 */ /* 0x008fc80000011403 */
[----:B------:R-:W-:Y:S02]  /*00f0*/  LOP3.LUT R0, R0, 0x1fc, RZ, 0xc0, !PT ;  /* 0x000001fc00007812 */ /* 0x000fe400078ec0ff */
[----:B------:R-:W-:-:S03]  /*0100*/  SGXT R17, R17, 0x1 ;  /* 0x000000011111781a */ /* 0x000fc60000000200 */
[----:B------:R-:W-:-:S04]  /*0110*/  IMAD R0, R3, 0x400, R0 ;  /* 0x0000040003007824 */ /* 0x000fc800078e0200 */
[----:B------:R-:W-:Y:S01]  /*0120*/  IMAD.HI R6, R0, 0x2aaaaaab, RZ ;  /* 0x2aaaaaab00067827 */ /* 0x000fe200078e02ff */
[----:B------:R-:W-:-:S04]  /*0130*/  LEA.HI R2, R17, R0, RZ, 0x8 ;  /* 0x0000000011027211 */ /* 0x000fc800078f40ff */
[----:B------:R-:W-:Y:S02]  /*0140*/  SHF.R.S32.HI R22, RZ, 0x8, R2 ;  /* 0x00000008ff167819 */ /* 0x000fe40000011402 */
[----:B------:R-:W-:-:S03]  /*0150*/  SHF.R.U32.HI R7, RZ, 0x1f, R6 ;  /* 0x0000001fff077819 */ /* 0x000fc60000011606 */
[----:B------:R-:W-:-:S05]  /*0160*/  IMAD.HI R3, R22, 0x2aaaaaab, RZ ;  /* 0x2aaaaaab16037827 */ /* 0x000fca00078e02ff */
[----:B------:R-:W-:-:S04]  /*0170*/  SHF.R.U32.HI R4, RZ, 0x1f, R3 ;  /* 0x0000001fff047819 */ /* 0x000fc80000011603 */
[----:B------:R-:W-:Y:S02]  /*0180*/  LEA.HI R5, R3, R4, RZ, 0x1b ;  /* 0x0000000403057211 */ /* 0x000fe400078fd8ff */
[----:B------:R-:W-:Y:S02]  /*0190*/  LEA.HI.SX32 R3, R6, R7, 0x13 ;  /* 0x0000000706037211 */ /* 0x000fe400078f9aff */
[----:B------:R-:W-:Y:S01]  /*01a0*/  CS2R R6, SRZ ;  /* 0x0000000000067805 */ /* 0x000fe2000001ff00 */
[----:B------:R-:W-:Y:S02]  /*01b0*/  IMAD R22, R5, -0xc0, R22 ;  /* 0xffffff4005167824 */ /* 0x000fe400078e0216 */
[----:B------:R-:W-:-:S03]  /*01c0*/  IMAD R4, R3, -0xc000, R0 ;  /* 0xffff400003047824 */ /* 0x000fc600078e0200 */
[C---:B------:R-:W-:Y:S01]  /*01d0*/  ISETP.GE.AND P1, PT, R22.reuse, 0x40, PT ;  /* 0x000000401600780c */ /* 0x040fe20003f26270 */
[----:B------:R-:W-:Y:S02]  /*01e0*/  IMAD R19, R3, 0x4000, R4 ;  /* 0x0000400003137824 */ /* 0x000fe400078e0204 */
[----:B----4-:R-:W-:-:S04]  /*01f0*/  IMAD.WIDE R4, R22, 0x4, R10 ;  /* 0x0000000416047825 */ /* 0x010fc800078e020a */
[----:B--2---:R-:W-:-:S06]  /*0200*/  IMAD.WIDE R18, R19, 0x4, R8 ;  /* 0x0000000413127825 */ /* 0x004fcc00078e0208 */
[----:B------:R1:W2:Y:S04]  /*0210*/  @!P1 LDG.E.128 R12, desc[UR4][R18.64] ;  /* 0x00000004120c9981 */ /* 0x0002a8000c1e1d00 */
[----:B------:R-:W3:Y:S04]  /*0220*/  @!P1 LDG.E.EL R7, desc[UR4][R4.64] ;  /* 0x0000000404079981 */ /* 0x000ee8000c2e1900 */
[----:B------:R-:W4:Y:S01]  /*0230*/  @!P1 LDG.E.EL R6, desc[UR4][R4.64] ;  /* 0x0000000404069981 */ /* 0x000f22000c2e1900 */
[----:B------:R-:W-:-:S03]  /*0240*/  VIADD R16, R0, 0x200 ;  /* 0x0000020000107836 */ /* 0x000fc60000000000 */
[----:B------:R-:W5:Y:S01]  /*0250*/  @!P1 LDG.E.EL R20, desc[UR4][R4.64] ;  /* 0x0000000404149981 */ /* 0x000f62000c2e1900 */
[----:B------:R-:W-:Y:S01]  /*0260*/  IMAD.HI R24, R16, 0x2aaaaaab, RZ ;  /* 0x2aaaaaab10187827 */ /* 0x000fe200078e02ff */
[----:B------:R-:W-:Y:S02]  /*0270*/  LEA.HI R17, R17, R16, RZ, 0x8 ;  /* 0x0000001011117211 */ /* 0x000fe400078f40ff */
[----:B-1----:R-:W-:Y:S02]  /*0280*/  LOP3.LUT R19, R2, 0xffffff00, RZ, 0xc0, !PT ;  /* 0xffffff0002137812 */ /* 0x002fe400078ec0ff */
[----:B------:R-:W-:Y:S02]  /*0290*/  SHF.R.S32.HI R17, RZ, 0x8, R17 ;  /* 0x00000008ff117819 */ /* 0x000fe40000011411 */
[----:B------:R-:W-:Y:S01]  /*02a0*/  SHF.R.U32.HI R23, RZ, 0x1f, R24 ;  /* 0x0000001fff177819 */ /* 0x000fe20000011618 */
[----:B------:R-:W-:Y:S02]  /*02b0*/  IMAD.IADD R2, R0, 0x1, -R19 ;  /* 0x0000000100027824 */ /* 0x000fe400078e0a13 */
[----:B------:R-:W-:Y:S01]  /*02c0*/  IMAD.HI R21, R17, 0x2aaaaaab, RZ ;  /* 0x2aaaaaab11157827 */ /* 0x000fe200078e02ff */
[----:B------:R-:W-:-:S03]  /*02d0*/  LEA.HI.SX32 R24, R24, R23, 0x13 ;  /* 0x0000001718187211 */ /* 0x000fc600078f9aff */
[----:B------:R-:W-:Y:S01]  /*02e0*/  IMAD R19, R3, 0x4000, R2 ;  /* 0x0000400003137824 */ /* 0x000fe200078e0202 */
[----:B------:R-:W-:Y:S01]  /*02f0*/  SHF.R.U32.HI R18, RZ, 0x1f, R21 ;  /* 0x0000001fff127819 */ /* 0x000fe20000011615 */
[----:B------:R-:W-:Y:S02]  /*0300*/  IMAD R3, R24, -0xc000, R16 ;  /* 0xffff400018037824 */ /* 0x000fe400078e0210 */
[----:B------:R-:W-:Y:S01]  /*0310*/  IMAD.SHL.U32 R16, R22, 0x100, RZ ;  /* 0x0000010016107824 */ /* 0x000fe200078e00ff */
[----:B------:R-:W-:Y:S01]  /*0320*/  LEA.HI R18, R21, R18, RZ, 0x1b ;  /* 0x0000001215127211 */ /* 0x000fe200078fd8ff */
[----:B------:R-:W-:Y:S01]  /*0330*/  IMAD.MOV.U32 R21, RZ, RZ, RZ ;  /* 0x000000ffff157224 */ /* 0x000fe200078e00ff */
[----:B------:R-:W-:-:S03]  /*0340*/  SHF.R.S32.HI R23, RZ, 0x1f, R19 ;  /* 0x0000001fff177819 */ /* 0x000fc60000011413 */
[----:B------:R-:W-:Y:S01]  /*0350*/  IMAD R28, R18, -0xc0, R17 ;  /* 0xffffff40121c7824 */ /* 0x000fe200078e0211 */
[----:B------:R-:W-:Y:S01]  /*0360*/  LOP3.LUT R18, R22, 0xffffffc0, RZ, 0xc0, !PT ;  /* 0xffffffc016127812 */ /* 0x000fe200078ec0ff */
[C---:B------:R-:W-:Y:S01]  /*0370*/  IMAD R17, R24.reuse, 0x4000, R3 ;  /* 0x0000400018117824 */ /* 0x040fe200078e0203 */
[----:B------:R-:W-:Y:S01]  /*0380*/  IADD3 R3, P2, R16, R19, RZ ;  /* 0x0000001310037210 */ /* 0x000fe20007f5e0ff */
[----:B------:R-:W-:Y:S01]  /*0390*/  IMAD R24, R24, 0x4000, R2 ;  /* 0x0000400018187824 */ /* 0x000fe200078e0202 */
[----:B------:R-:W-:Y:S01]  /*03a0*/  ISETP.GE.AND P0, PT, R28, 0x40, PT ;  /* 0x000000401c00780c */ /* 0x000fe20003f06270 */
[----:B------:R-:W-:Y:S01]  /*03b0*/  IMAD.MOV.U32 R2, RZ, RZ, RZ ;  /* 0x000000ffff027224 */ /* 0x000fe200078e00ff */
[----:B------:R-:W-:Y:S01]  /*03c0*/  LEA.HI.X.SX32 R16, R16, R23, 0x1, P2 ;  /* 0x0000001710107211 */ /* 0x000fe200010f0eff */
[----:B------:R-:W-:Y:S01]  /*03d0*/  IMAD.WIDE R10, R28, 0x4, R10 ;  /* 0x000000041c0a7825 */ /* 0x000fe200078e020a */
[----:B------:R-:W-:Y:S01]  /*03e0*/  ISETP.NE.AND P6, PT, R18, 0x40, PT ;  /* 0x000000401200780c */ /* 0x000fe20003fc5270 */
[----:B------:R1:W5:Y:S02]  /*03f0*/  @!P1 LDG.E.EL R21, desc[UR4][R4.64] ;  /* 0x0000000404159981 */ /* 0x000364000c2e1900 */
[----:B------:R-:W-:-:S02]  /*0400*/  IMAD.SHL.U32 R23, R3, 0x4, RZ ;  /* 0x0000000403177824 */ /* 0x000fc400078e00ff */
[----:B------:R-:W-:-:S04]  /*0410*/  IMAD.WIDE R8, R17, 0x4, R8 ;  /* 0x0000000411087825 */ /* 0x000fc800078e0208 */
[----:B------:R-:W5:Y:S04]  /*0420*/  @!P0 LDG.E.EL R27, desc[UR4][R10.64] ;  /* 0x000000040a1b8981 */ /* 0x000f68000c2e1900 */
[----:B------:R-:W5:Y:S04]  /*0430*/  @!P0 LDG.E.EL R26, desc[UR4][R10.64] ;  /* 0x000000040a1a8981 */ /* 0x000f68000c2e1900 */
[----:B------:R-:W5:Y:S04]  /*0440*/  @!P0 LDG.E.EL R25, desc[UR4][R10.64] ;  /* 0x000000040a198981 */ /* 0x000f68000c2e1900 */
[----:B------:R1:W5:Y:S02]  /*0450*/  @!P0 LDG.E.EL R2, desc[UR4][R10.64] ;  /* 0x000000040a028981 */ /* 0x000364000c2e1900 */
[----:B-1----:R-:W-:-:S02]  /*0460*/  CS2R R4, SRZ ;  /* 0x0000000000047805 */ /* 0x002fc4000001ff00 */
[----:B------:R-:W-:Y:S02]  /*0470*/  ISETP.GE.AND P3, PT, R22, 0x80, PT ;  /* 0x000000801600780c */ /* 0x000fe40003f66270 */
[----:B------:R-:W-:Y:S02]  /*0480*/  IADD3 R10, P2, R23, UR6, RZ ;  /* 0x00000006170a7c10 */ /* 0x000fe4000ff5e0ff */
[----:B--2---:R-:W-:Y:S02]  /*0490*/  SEL R12, R12, RZ, !P1 ;  /* 0x000000ff0c0c7207 */ /* 0x004fe40004800000 */
[----:B------:R-:W-:Y:S02]  /*04a0*/  SEL R17, R13, RZ, !P1 ;  /* 0x000000ff0d117207 */ /* 0x000fe40004800000 */
[----:B---3--:R-:W-:Y:S02]  /*04b0*/  SEL R7, R7, RZ, !P1 ;  /* 0x000000ff07077207 */ /* 0x008fe40004800000 */
[----:B------:R-:W-:-:S02]  /*04c0*/  SHF.L.U64.HI R13, R3, 0x2, R16 ;  /* 0x00000002030d7819 */ /* 0x000fc40000010210 */
[----:B----4-:R-:W-:Y:S01]  /*04d0*/  SEL R18, R6, RZ, !P1 ;  /* 0x000000ff06127207 */ /* 0x010fe20004800000 */
[----:B------:R-:W-:Y:S01]  /*04e0*/  FADD R12, R12, R7 ;  /* 0x000000070c0c7221 */ /* 0x000fe20000000000 */
[----:B------:R-:W-:Y:S02]  /*04f0*/  IADD3.X R11, R13, UR7, RZ, P2, !PT ;  /* 0x000000070d0b7c10 */ /* 0x000fe400097fe4ff */
[----:B------:R-:W-:Y:S02]  /*0500*/  CS2R R6, SRZ ;  /* 0x0000000000067805 */ /* 0x000fe4000001ff00 */
[----:B------:R-:W-:Y:S01]  /*0510*/  ISETP.GT.AND P2, PT, R22, 0x7f, PT ;  /* 0x0000007f1600780c */ /* 0x000fe20003f44270 */
[----:B------:R-:W-:Y:S01]  /*0520*/  FADD R3, R17, R18 ;  /* 0x0000001211037221 */ /* 0x000fe20000000000 */
[----:B------:R-:W-:Y:S02]  /*0530*/  CS2R R16, SRZ ;  /* 0x0000000000107805 */ /* 0x000fe4000001ff00 */
[----:B------:R-:W-:-:S02]  /*0540*/  CS2R R18, SRZ ;  /* 0x0000000000127805 */ /* 0x000fc4000001ff00 */
[----:B------:R-:W-:Y:S01]  /*0550*/  IADD3 R22, P4, R23, UR8, RZ ;  /* 0x0000000817167c10 */ /* 0x000fe2000ff9e0ff */
[----:B------:R1:W2:Y:S04]  /*0560*/  @!P0 LDG.E.128 R4, desc[UR4][R8.64] ;  /* 0x0000000408048981 */ /* 0x0002a8000c1e1d00 */
[----:B------:R3:W4:Y:S01]  /*0570*/  @!P6 LDG.E.128 R16, desc[UR4][R10.64+-0x10000] ;  /* 0xff0000040a10e981 */ /* 0x000722000c1e1d00 */
[----:B------:R-:W-:Y:S02]  /*0580*/  IADD3.X R23, R13, UR9, RZ, P4, !PT ;  /* 0x000000090d177c10 */ /* 0x000fe4000a7fe4ff */
[----:B-1----:R-:W-:Y:S02]  /*0590*/  CS2R R8, SRZ ;  /* 0x0000000000087805 */ /* 0x002fe4000001ff00 */
[----:B---3--:R-:W-:-:S06]  /*05a0*/  CS2R R10, SRZ ;  /* 0x00000000000a7805 */ /* 0x008fcc000001ff00 */
[----:B------:R1:W3:Y:S01]  /*05b0*/  @P2 LDG.E.128 R8, desc[UR4][R22.64+-0x20000] ;  /* 0xfe00000416082981 */ /* 0x0002e2000c1e1d00 */
[----:B------:R-:W-:Y:S02]  /*05c0*/  SEL R14, R14, RZ, !P1 ;  /* 0x000000ff0e0e7207 */ /* 0x000fe40004800000 */
[----:B-----5:R-:W-:Y:S01]  /*05d0*/  SEL R29, R20, RZ, !P1 ;  /* 0x000000ff141d7207 */ /* 0x020fe20004800000 */
[----:B------:R-:W-:-:S04]  /*05e0*/  IMAD.SHL.U32 R13, R28, 0x100, RZ ;  /* 0x000001001c0d7824 */ /* 0x000fc800078e00ff */
[----:B------:R-:W-:Y:S01]  /*05f0*/  FADD R20, R14, R29 ;  /* 0x0000001d0e147221 */ /* 0x000fe20000000000 */
[----:B------:R-:W-:Y:S02]  /*0600*/  SHF.R.S32.HI R14, RZ, 0x1f, R24 ;  /* 0x0000001fff0e7819 */ /* 0x000fe40000011418 */
[----:B------:R-:W-:Y:S02]  /*0610*/  IADD3 R24, P4, R13, R24, RZ ;  /* 0x000000180d187210 */ /* 0x000fe40007f9e0ff */
[----:B------:R-:W-:Y:S02]  /*0620*/  SEL R15, R15, RZ, !P1 ;  /* 0x000000ff0f0f7207 */ /* 0x000fe40004800000 */
[----:B------:R-:W-:Y:S02]  /*0630*/  LEA.HI.X.SX32 R13, R13, R14, 0x1, P4 ;  /* 0x0000000e0d0d7211 */ /* 0x000fe400020f0eff */
[----:B------:R-:W-:Y:S02]  /*0640*/  SEL R30, R21, RZ, !P1 ;  /* 0x000000ff151e7207 */ /* 0x000fe40004800000 */
[C---:B------:R-:W-:Y:S01]  /*0650*/  SHF.L.U64.HI R14, R24.reuse, 0x2, R13 ;  /* 0x00000002180e7819 */ /* 0x040fe2000001020d */
[----:B------:R-:W-:-:S02]  /*0660*/  IMAD.SHL.U32 R24, R24, 0x4, RZ ;  /* 0x0000000418187824 */ /* 0x000fc400078e00ff */
[----:B------:R-:W-:Y:S01]  /*0670*/  FADD R21, R15, R30 ;  /* 0x0000001e0f157221 */ /* 0x000fe20000000000 */
[C---:B------:R-:W-:Y:S02]  /*0680*/  LOP3.LUT R15, R28.reuse, 0xffffffc0, RZ, 0xc0, !PT ;  /* 0xffffffc01c0f7812 */ /* 0x040fe400078ec0ff */
[----:B------:R-:W-:Y:S02]  /*0690*/  IADD3 R32, P4, R24, UR6, RZ ;  /* 0x0000000618207c10 */ /* 0x000fe4000ff9e0ff */
[----:B------:R-:W-:Y:S02]  /*06a0*/  IADD3 R30, P5, R24, UR8, RZ ;  /* 0x00000008181e7c10 */ /* 0x000fe4000ffbe0ff */
[----:B------:R-:W-:Y:S02]  /*06b0*/  IADD3.X R33, R14, UR7, RZ, P4, !PT ;  /* 0x000000070e217c10 */ /* 0x000fe4000a7fe4ff */
[----:B------:R-:W-:Y:S02]  /*06c0*/  ISETP.GT.AND P4, PT, R28, 0x7f, PT ;  /* 0x0000007f1c00780c */ /* 0x000fe40003f84270 */
[----:B------:R-:W-:-:S02]  /*06d0*/  IADD3.X R31, R14, UR9, RZ, P5, !PT ;  /* 0x000000090e1f7c10 */ /* 0x000fc4000affe4ff */
[----:B----4-:R-:W-:Y:S02]  /*06e0*/  SEL R13, R16, RZ, !P6 ;  /* 0x000000ff100d7207 */ /* 0x010fe40007000000 */
[----:B-1----:R-:W-:Y:S02]  /*06f0*/  SEL R22, R17, RZ, !P6 ;  /* 0x000000ff11167207 */ /* 0x002fe40007000000 */
[----:B------:R-:W-:Y:S02]  /*0700*/  SEL R23, R18, RZ, !P6 ;  /* 0x000000ff12177207 */ /* 0x000fe40007000000 */
[----:B------:R-:W-:Y:S02]  /*0710*/  SEL R24, R19, RZ, !P6 ;  /* 0x000000ff13187207 */ /* 0x000fe40007000000 */
[----:B------:R-:W-:Y:S02]  /*0720*/  ISETP.NE.AND P6, PT, R15, 0x40, PT ;  /* 0x000000400f00780c */ /* 0x000fe40003fc5270 */
[----:B------:R-:W-:-:S02]  /*0730*/  CS2R R14, SRZ ;  /* 0x00000000000e7805 */ /* 0x000fc4000001ff00 */
[----:B------:R-:W-:Y:S02]  /*0740*/  CS2R R16, SRZ ;  /* 0x0000000000107805 */ /* 0x000fe4000001ff00 */
[----:B---3--:R-:W-:Y:S02]  /*0750*/  SEL R8, R8, RZ, P2 ;  /* 0x000000ff08087207 */ /* 0x008fe40001000000 */
[----:B------:R-:W-:Y:S02]  /*0760*/  @!P3 SEL R8, R12, R13, !P1 ;  /* 0x0000000d0c08b207 */ /* 0x000fe40004800000 */
[----:B------:R-:W-:Y:S02]  /*0770*/  CS2R R12, SRZ ;  /* 0x00000000000c7805 */ /* 0x000fe4000001ff00 */
[----:B------:R-:W-:-:S04]  /*0780*/  CS2R R18, SRZ ;  /* 0x0000000000127805 */ /* 0x000fc8000001ff00 */
[----:B------:R-:W3:Y:S04]  /*0790*/  @!P6 LDG.E.128 R12, desc[UR4][R32.64+-0x10000] ;  /* 0xff000004200ce981 */ /* 0x000ee8000c1e1d00 */
[----:B------:R-:W4:Y:S01]  /*07a0*/  @P4 LDG.E.128 R16, desc[UR4][R30.64+-0x20000] ;  /* 0xfe0000041e104981 */ /* 0x000f22000c1e1d00 */
[----:B--2---:R-:W-:Y:S02]  /*07b0*/  SEL R4, R4, RZ, !P0 ;  /* 0x000000ff04047207 */ /* 0x004fe40004000000 */
[----:B------:R-:W-:Y:S02]  /*07c0*/  SEL R5, R5, RZ, !P0 ;  /* 0x000000ff05057207 */ /* 0x000fe40004000000 */
[----:B------:R-:W-:Y:S02]  /*07d0*/  SEL R27, R27, RZ, !P0 ;  /* 0x000000ff1b1b7207 */ /* 0x000fe40004000000 */
[----:B------:R-:W-:-:S03]  /*07e0*/  SEL R26, R26, RZ, !P0 ;  /* 0x000000ff1a1a7207 */ /* 0x000fc60004000000 */
[----:B------:R-:W-:Y:S02]  /*07f0*/  FADD R4, R4, R27 ;  /* 0x0000001b04047221 */ /* 0x000fe40000000000 */
[----:B------:R-:W-:Y:S02]  /*0800*/  FADD R5, R5, R26 ;  /* 0x0000001a05057221 */ /* 0x000fe40000000000 */
[----:B------:R-:W1:Y:S01]  /*0810*/  LDC.64 R26, c[0x0][0x230] ;  /* 0x00008c00ff1a7b82 */ /* 0x000e620000000a00 */
[----:B------:R-:W-:Y:S02]  /*0820*/  ISETP.GE.AND P5, PT, R28, 0x80, PT ;  /* 0x000000801c00780c */ /* 0x000fe40003fa6270 */
[----:B------:R-:W-:Y:S02]  /*0830*/  SEL R6, R6, RZ, !P0 ;  /* 0x000000ff06067207 */ /* 0x000fe40004000000 */
[----:B------:R-:W-:Y:S02]  /*0840*/  SEL R25, R25, RZ, !P0 ;  /* 0x000000ff19197207 */ /* 0x000fe40004000000 */
[----:B------:R-:W-:-:S02]  /*0850*/  SEL R7, R7, RZ, !P0 ;  /* 0x000000ff07077207 */ /* 0x000fc40004000000 */
[----:B------:R-:W-:Y:S01]  /*0860*/  SEL R2, R2, RZ, !P0 ;  /* 0x000000ff02027207 */ /* 0x000fe20004000000 */
[----:B------:R-:W-:-:S04]  /*0870*/  FADD R6, R6, R25 ;  /* 0x0000001906067221 */ /* 0x000fc80000000000 */
[----:B------:R-:W-:Y:S01]  /*0880*/  FADD R2, R7, R2 ;  /* 0x0000000207027221 */ /* 0x000fe20000000000 */
[----:B------:R-:W-:Y:S02]  /*0890*/  SEL R9, R9, RZ, P2 ;  /* 0x000000ff09097207 */ /* 0x000fe40001000000 */
[----:B------:R-:W-:Y:S02]  /*08a0*/  SEL R10, R10, RZ, P2 ;  /* 0x000000ff0a0a7207 */ /* 0x000fe40001000000 */
[----:B------:R-:W-:Y:S01]  /*08b0*/  SEL R11, R11, RZ, P2 ;  /* 0x000000ff0b0b7207 */ /* 0x000fe20001000000 */
[----:B-1----:R-:W-:Y:S01]  /*08c0*/  IMAD.WIDE R26, R0, 0x4, R26 ;  /* 0x00000004001a7825 */ /* 0x002fe200078e021a */
[----:B------:R-:W-:Y:S02]  /*08d0*/  @!P3 SEL R9, R3, R22, !P1 ;  /* 0x000000160309b207 */ /* 0x000fe40004800000 */
[----:B------:R-:W-:Y:S02]  /*08e0*/  @!P3 SEL R10, R20, R23, !P1 ;  /* 0x00000017140ab207 */ /* 0x000fe40004800000 */
[----:B------:R-:W-:-:S05]  /*08f0*/  @!P3 SEL R11, R21, R24, !P1 ;  /* 0x00000018150bb207 */ /* 0x000fca0004800000 */
[----:B------:R-:W-:Y:S01]  /*0900*/  STG.E.128 desc[UR4][R26.64], R8 ;  /* 0x000000081a007986 */ /* 0x000fe2000c101d04 */
[----:B---3--:R-:W-:Y:S02]  /*0910*/  SEL R0, R13, RZ, !P6 ;  /* 0x000000ff0d007207 */ /* 0x008fe40007000000 */
[----:B------:R-:W-:Y:S02]  /*0920*/  SEL R7, R12, RZ, !P6 ;  /* 0x000000ff0c077207 */ /* 0x000fe40007000000 */
[----:B------:R-:W-:Y:S02]  /*0930*/  SEL R13, R14, RZ, !P6 ;  /* 0x000000ff0e0d7207 */ /* 0x000fe40007000000 */
[----:B------:R-:W-:Y:S02]  /*0940*/  SEL R15, R15, RZ, !P6 ;  /* 0x000000ff0f0f7207 */ /* 0x000fe40007000000 */
[----:B----4-:R-:W-:Y:S02]  /*0950*/  SEL R16, R16, RZ, P4 ;  /* 0x000000ff10107207 */ /* 0x010fe40002000000 */
[----:B------:R-:W-:-:S02]  /*0960*/  SEL R17, R17, RZ, P4 ;  /* 0x000000ff11117207 */ /* 0x000fc40002000000 */
[----:B------:R-:W-:Y:S02]  /*0970*/  SEL R18, R18, RZ, P4 ;  /* 0x000000ff12127207 */ /* 0x000fe40002000000 */
[----:B------:R-:W-:Y:S02]  /*0980*/  SEL R19, R19, RZ, P4 ;  /* 0x000000ff13137207 */ /* 0x000fe40002000000 */
[----:B------:R-:W-:Y:S02]  /*0990*/  @!P5 SEL R16, R4, R7, !P0 ;  /* 0x000000070410d207 */ /* 0x000fe40004000000 */
[----:B------:R-:W-:Y:S02]  /*09a0*/  @!P5 SEL R17, R5, R0, !P0 ;  /* 0x000000000511d207 */ /* 0x000fe40004000000 */
[----:B------:R-:W-:Y:S02]  /*09b0*/  @!P5 SEL R18, R6, R13, !P0 ;  /* 0x0000000d0612d207 */ /* 0x000fe40004000000 */
[----:B------:R-:W-:-:S05]  /*09c0*/  @!P5 SEL R19, R2, R15, !P0 ;  /* 0x0000000f0213d207 */ /* 0x000fca0004000000 */
[----:B------:R-:W-:Y:S01]  /*09d0*/  STG.E.128 desc[UR4][R26.64+0x800], R16 ;  /* 0x000800101a007986 */ /* 0x000fe2000c101d04 */
[----:B------:R-:W-:Y:S05]  /*09e0*/  EXIT ;  /* 0x000000000000794d */ /* 0x000fea0003800000 */
.L_x_0:
[----:B------:R-:W-:-:S00]  /*09f0*/  BRA `(.L_x_0) ;  /* 0xfffffffc00fc7947 */ /* 0x000fc0000383ffff */
[----:B------:R-:W-:-:S00]  /*0a00*/  NOP ;  /* 0x0000000000007918 */ /* 0x000fc00000000000 */
[----:B------:R-:W-:-:S00]  /*0a10*/  NOP ;  /* 0x0000000000007918 */ /* 0x000fc00000000000 */
[----:B------:R-:W-:-:S00]  /*0a20*/  NOP ;  /* 0x0000000000007918 */ /* 0x000fc00000000000 */
[----:B------:R-:W-:-:S00]  /*0a30*/  NOP ;  /* 0x0000000000007918 */ /* 0x000fc00000000000 */
[----:B------:R-:W-:-:S00]  /*0a40*/  NOP ;  /* 0x0000000000007918 */ /* 0x000fc00000000000 */
[----:B------:R-:W-:-:S00]  /*0a50*/  NOP ;  /* 0x0000000000007918 */ /* 0x000fc00000000000 */
[----:B------:R-:W-:-:S00]  /*0a60*/  NOP ;  /* 0x0000000000007918 */ /* 0x000fc00000000000 */
[----:B------:R-:W-:-:S00]  /*0a70*/  NOP ;  /* 0x0000000000007918 */ /* 0x000fc00000000000 */
.L_x_1:


//--------------------- .nv.constant0.triton_poi_fused_cat_21 --------------------------
	.section	.nv.constant0.triton_poi_fused_cat_21,"a",@progbits
	.sectionflags	@""
	.align	4
.nv.constant0.triton_poi_fused_cat_21:
	.zero		572
